//
// Generated by NVIDIA NVVM Compiler
//
// Compiler Build ID: CL-36424714
// Cuda compilation tools, release 13.0, V13.0.88
// Based on NVVM 20.0.0
//

.version 9.0
.target sm_100
.address_size 64

	// .globl	_Z6Conv3DPfS_S_S_iiiiii

.visible .entry _Z6Conv3DPfS_S_S_iiiiii(
	.param .u64 .ptr .align 1 _Z6Conv3DPfS_S_S_iiiiii_param_0,
	.param .u64 .ptr .align 1 _Z6Conv3DPfS_S_S_iiiiii_param_1,
	.param .u64 .ptr .align 1 _Z6Conv3DPfS_S_S_iiiiii_param_2,
	.param .u64 .ptr .align 1 _Z6Conv3DPfS_S_S_iiiiii_param_3,
	.param .u32 _Z6Conv3DPfS_S_S_iiiiii_param_4,
	.param .u32 _Z6Conv3DPfS_S_S_iiiiii_param_5,
	.param .u32 _Z6Conv3DPfS_S_S_iiiiii_param_6,
	.param .u32 _Z6Conv3DPfS_S_S_iiiiii_param_7,
	.param .u32 _Z6Conv3DPfS_S_S_iiiiii_param_8,
	.param .u32 _Z6Conv3DPfS_S_S_iiiiii_param_9
)
{
	.reg .pred 	%p<11>;
	.reg .b32 	%r<106>;
	.reg .b32 	%f<65>;
	.reg .b64 	%rd<77>;

	ld.param.u64 	%rd7, [_Z6Conv3DPfS_S_S_iiiiii_param_0];
	ld.param.u64 	%rd8, [_Z6Conv3DPfS_S_S_iiiiii_param_1];
	ld.param.u64 	%rd9, [_Z6Conv3DPfS_S_S_iiiiii_param_2];
	ld.param.u64 	%rd10, [_Z6Conv3DPfS_S_S_iiiiii_param_3];
	ld.param.u32 	%r37, [_Z6Conv3DPfS_S_S_iiiiii_param_4];
	ld.param.u32 	%r38, [_Z6Conv3DPfS_S_S_iiiiii_param_5];
	ld.param.u32 	%r40, [_Z6Conv3DPfS_S_S_iiiiii_param_7];
	ld.param.u32 	%r42, [_Z6Conv3DPfS_S_S_iiiiii_param_9];
	cvta.to.global.u64 	%rd1, %rd10;
	cvta.to.global.u64 	%rd2, %rd9;
	mov.u32 	%r43, %ntid.x;
	mov.u32 	%r44, %ctaid.x;
	mov.u32 	%r45, %tid.x;
	mad.lo.s32 	%r1, %r43, %r44, %r45;
	setp.ge.s32 	%p1, %r1, %r42;
	@%p1 bra 	$L__BB0_11;
	ld.param.u32 	%r91, [_Z6Conv3DPfS_S_S_iiiiii_param_8];
	cvta.to.global.u64 	%rd11, %rd8;
	cvta.to.global.u64 	%rd12, %rd7;
	mul.wide.s32 	%rd13, %r1, 4;
	add.s64 	%rd14, %rd11, %rd13;
	ld.global.f32 	%f6, [%rd14];
	mul.wide.s32 	%rd15, %r42, 4;
	add.s64 	%rd16, %rd14, %rd15;
	ld.global.f32 	%f1, [%rd16];
	add.s64 	%rd17, %rd16, %rd15;
	ld.global.f32 	%f2, [%rd17];
	add.s64 	%rd18, %rd17, %rd15;
	ld.global.f32 	%f7, [%rd18];
	shl.b32 	%r46, %r1, 1;
	mul.wide.s32 	%rd19, %r46, 4;
	add.s64 	%rd20, %rd12, %rd19;
	ld.global.f32 	%f8, [%rd20];
	mul.f32 	%f3, %f7, %f8;
	ld.global.f32 	%f9, [%rd20+4];
	mul.f32 	%f4, %f7, %f9;
	cvt.rmi.s32.f32 	%r47, %f6;
	cvt.rn.f32.s32 	%f5, %r40;
	cvt.rn.f32.s32 	%f10, %r47;
	sub.f32 	%f11, %f6, %f10;
	mul.f32 	%f12, %f11, %f5;
	cvt.rni.s64.f32 	%rd21, %f12;
	cvt.u32.u64 	%r48, %rd21;
	setp.eq.s32 	%p2, %r40, %r48;
	selp.b32 	%r2, 0, %r48, %p2;
	selp.u32 	%r49, 1, 0, %p2;
	add.s32 	%r3, %r47, %r49;
	neg.s32 	%r4, %r91;
	add.s32 	%r50, %r91, 1;
	setp.lt.s32 	%p3, %r50, %r4;
	@%p3 bra 	$L__BB0_11;
	ld.param.u32 	%r92, [_Z6Conv3DPfS_S_S_iiiiii_param_8];
	cvt.rmi.s32.f32 	%r51, %f1;
	cvt.rmi.s32.f32 	%r52, %f2;
	cvt.rn.f32.s32 	%f13, %r51;
	sub.f32 	%f14, %f1, %f13;
	mul.f32 	%f15, %f14, %f5;
	cvt.rni.s64.f32 	%rd22, %f15;
	cvt.u32.u64 	%r53, %rd22;
	cvt.rn.f32.s32 	%f16, %r52;
	sub.f32 	%f17, %f2, %f16;
	mul.f32 	%f18, %f17, %f5;
	cvt.rni.s64.f32 	%rd23, %f18;
	cvt.u32.u64 	%r54, %rd23;
	setp.eq.s32 	%p4, %r40, %r54;
	setp.eq.s32 	%p5, %r40, %r53;
	selp.u32 	%r55, 1, 0, %p4;
	selp.u32 	%r56, 1, 0, %p5;
	cvt.s64.s32 	%rd3, %r37;
	add.s32 	%r57, %r51, %r56;
	add.s32 	%r5, %r57, -1;
	shl.b32 	%r6, %r38, 1;
	add.s32 	%r58, %r52, %r55;
	add.s32 	%r7, %r58, -1;
	add.s32 	%r8, %r92, 2;
	shl.b32 	%r9, %r40, 2;
	sub.s32 	%r59, 2, %r92;
	mul.lo.s32 	%r60, %r40, %r59;
	sub.s32 	%r10, %r2, %r60;
	sub.s32 	%r61, 3, %r92;
	mul.lo.s32 	%r62, %r40, %r61;
	sub.s32 	%r11, %r2, %r62;
	selp.b32 	%r12, 0, %r54, %p4;
	selp.b32 	%r13, 0, %r53, %p5;
	mov.u32 	%r96, %r4;
$L__BB0_3:
	mul.lo.s32 	%r63, %r96, %r40;
	sub.s32 	%r64, %r12, %r63;
	cvt.rn.f32.s32 	%f19, %r64;
	abs.f32 	%f20, %f19;
	cvt.rni.s64.f32 	%rd24, %f20;
	mul.lo.s64 	%rd4, %rd24, %rd3;
	add.s32 	%r70, %r7, %r96;
	mov.u32 	%r97, %r4;
$L__BB0_4:
	ld.param.u32 	%r93, [_Z6Conv3DPfS_S_S_iiiiii_param_8];
	ld.param.u32 	%r90, [_Z6Conv3DPfS_S_S_iiiiii_param_6];
	and.b32  	%r65, %r93, 2147483647;
	setp.eq.s32 	%p6, %r65, 0;
	mul.lo.s32 	%r66, %r97, %r40;
	sub.s32 	%r67, %r13, %r66;
	cvt.rn.f32.s32 	%f21, %r67;
	abs.f32 	%f22, %f21;
	cvt.rni.s64.f32 	%rd25, %f22;
	add.s64 	%rd26, %rd25, %rd4;
	mul.lo.s64 	%rd5, %rd26, %rd3;
	add.s32 	%r68, %r5, %r97;
	mul.lo.s32 	%r69, %r6, %r68;
	cvt.s64.s32 	%rd27, %r69;
	mul.lo.s32 	%r71, %r6, %r90;
	mul.lo.s32 	%r72, %r71, %r70;
	cvt.s64.s32 	%rd28, %r72;
	add.s64 	%rd6, %rd27, %rd28;
	mov.u32 	%r105, %r4;
	@%p6 bra 	$L__BB0_7;
	ld.param.u32 	%r94, [_Z6Conv3DPfS_S_S_iiiiii_param_8];
	sub.s32 	%r73, 1, %r94;
	mul.lo.s32 	%r74, %r40, %r73;
	sub.s32 	%r101, %r2, %r74;
	mad.lo.s32 	%r98, %r94, %r40, %r2;
	sub.s32 	%r75, %r3, %r94;
	shl.b32 	%r76, %r75, 1;
	add.s32 	%r102, %r76, 2;
	add.s32 	%r77, %r8, %r94;
	and.b32  	%r78, %r77, -4;
	neg.s32 	%r103, %r78;
	mov.u32 	%r99, %r11;
	mov.u32 	%r100, %r10;
	mov.u32 	%r105, %r4;
$L__BB0_6:
	.pragma "nounroll";
	cvt.rn.f32.s32 	%f23, %r98;
	abs.f32 	%f24, %f23;
	cvt.rni.s64.f32 	%rd29, %f24;
	add.s64 	%rd30, %rd29, %rd5;
	shl.b64 	%rd31, %rd30, 2;
	add.s64 	%rd32, %rd2, %rd31;
	ld.global.f32 	%f25, [%rd32];
	add.s32 	%r79, %r102, -2;
	add.s32 	%r80, %r102, -4;
	cvt.s64.s32 	%rd33, %r80;
	add.s64 	%rd34, %rd6, %rd33;
	shl.b64 	%rd35, %rd34, 2;
	add.s64 	%rd36, %rd1, %rd35;
	mul.f32 	%f26, %f3, %f25;
	atom.global.add.f32 	%f27, [%rd36], %f26;
	mul.f32 	%f28, %f4, %f25;
	atom.global.add.f32 	%f29, [%rd36+4], %f28;
	cvt.rn.f32.s32 	%f30, %r101;
	abs.f32 	%f31, %f30;
	cvt.rni.s64.f32 	%rd37, %f31;
	add.s64 	%rd38, %rd37, %rd5;
	shl.b64 	%rd39, %rd38, 2;
	add.s64 	%rd40, %rd2, %rd39;
	ld.global.f32 	%f32, [%rd40];
	cvt.s64.s32 	%rd41, %r79;
	add.s64 	%rd42, %rd6, %rd41;
	shl.b64 	%rd43, %rd42, 2;
	add.s64 	%rd44, %rd1, %rd43;
	mul.f32 	%f33, %f3, %f32;
	atom.global.add.f32 	%f34, [%rd44], %f33;
	mul.f32 	%f35, %f4, %f32;
	atom.global.add.f32 	%f36, [%rd44+4], %f35;
	cvt.rn.f32.s32 	%f37, %r100;
	abs.f32 	%f38, %f37;
	cvt.rni.s64.f32 	%rd45, %f38;
	add.s64 	%rd46, %rd45, %rd5;
	shl.b64 	%rd47, %rd46, 2;
	add.s64 	%rd48, %rd2, %rd47;
	ld.global.f32 	%f39, [%rd48];
	add.s32 	%r81, %r102, 2;
	cvt.s64.s32 	%rd49, %r102;
	add.s64 	%rd50, %rd6, %rd49;
	shl.b64 	%rd51, %rd50, 2;
	add.s64 	%rd52, %rd1, %rd51;
	mul.f32 	%f40, %f3, %f39;
	atom.global.add.f32 	%f41, [%rd52], %f40;
	mul.f32 	%f42, %f4, %f39;
	atom.global.add.f32 	%f43, [%rd52+4], %f42;
	cvt.rn.f32.s32 	%f44, %r99;
	abs.f32 	%f45, %f44;
	cvt.rni.s64.f32 	%rd53, %f45;
	add.s64 	%rd54, %rd53, %rd5;
	shl.b64 	%rd55, %rd54, 2;
	add.s64 	%rd56, %rd2, %rd55;
	ld.global.f32 	%f46, [%rd56];
	cvt.s64.s32 	%rd57, %r81;
	add.s64 	%rd58, %rd6, %rd57;
	shl.b64 	%rd59, %rd58, 2;
	add.s64 	%rd60, %rd1, %rd59;
	mul.f32 	%f47, %f3, %f46;
	atom.global.add.f32 	%f48, [%rd60], %f47;
	mul.f32 	%f49, %f4, %f46;
	atom.global.add.f32 	%f50, [%rd60+4], %f49;
	add.s32 	%r105, %r105, 4;
	add.s32 	%r103, %r103, 4;
	add.s32 	%r102, %r102, 8;
	sub.s32 	%r101, %r101, %r9;
	sub.s32 	%r100, %r100, %r9;
	sub.s32 	%r99, %r99, %r9;
	sub.s32 	%r98, %r98, %r9;
	setp.ne.s32 	%p7, %r103, 0;
	@%p7 bra 	$L__BB0_6;
$L__BB0_7:
	ld.param.u32 	%r95, [_Z6Conv3DPfS_S_S_iiiiii_param_8];
	and.b32  	%r82, %r95, 1;
	setp.eq.b32 	%p8, %r82, 1;
	@%p8 bra 	$L__BB0_9;
	mul.lo.s32 	%r83, %r105, %r40;
	sub.s32 	%r84, %r2, %r83;
	cvt.rn.f32.s32 	%f51, %r84;
	abs.f32 	%f52, %f51;
	cvt.rni.s64.f32 	%rd61, %f52;
	add.s64 	%rd62, %rd61, %rd5;
	shl.b64 	%rd63, %rd62, 2;
	add.s64 	%rd64, %rd2, %rd63;
	ld.global.f32 	%f53, [%rd64];
	add.s32 	%r85, %r3, %r105;
	shl.b32 	%r86, %r85, 1;
	add.s32 	%r87, %r86, -2;
	cvt.s64.s32 	%rd65, %r87;
	add.s64 	%rd66, %rd6, %rd65;
	shl.b64 	%rd67, %rd66, 2;
	add.s64 	%rd68, %rd1, %rd67;
	mul.f32 	%f54, %f3, %f53;
	atom.global.add.f32 	%f55, [%rd68], %f54;
	mul.f32 	%f56, %f4, %f53;
	atom.global.add.f32 	%f57, [%rd68+4], %f56;
	add.s32 	%r88, %r83, %r40;
	sub.s32 	%r89, %r2, %r88;
	cvt.rn.f32.s32 	%f58, %r89;
	abs.f32 	%f59, %f58;
	cvt.rni.s64.f32 	%rd69, %f59;
	add.s64 	%rd70, %rd69, %rd5;
	shl.b64 	%rd71, %rd70, 2;
	add.s64 	%rd72, %rd2, %rd71;
	ld.global.f32 	%f60, [%rd72];
	cvt.s64.s32 	%rd73, %r86;
	add.s64 	%rd74, %rd6, %rd73;
	shl.b64 	%rd75, %rd74, 2;
	add.s64 	%rd76, %rd1, %rd75;
	mul.f32 	%f61, %f3, %f60;
	atom.global.add.f32 	%f62, [%rd76], %f61;
	mul.f32 	%f63, %f4, %f60;
	atom.global.add.f32 	%f64, [%rd76+4], %f63;
$L__BB0_9:
	add.s32 	%r97, %r97, 1;
	setp.ne.s32 	%p9, %r97, %r8;
	@%p9 bra 	$L__BB0_4;
	add.s32 	%r96, %r96, 1;
	setp.ne.s32 	%p10, %r96, %r8;
	@%p10 bra 	$L__BB0_3;
$L__BB0_11:
	ret;

}


// ===== COMPILED SASS (sm_100) =====

	.target	sm_100

	.elftype	@"ET_EXEC"


//--------------------- .note.nv.tkinfo           --------------------------
	.section	.note.nv.tkinfo,"",@"SHT_NOTE"
	.sectionflags	@"SHF_NOTE_NV_TKINFO"
	.tkinfo
        /*0018*/ 	.word	0x00000002
        /*0030*/ 	.string	""
        /*0030*/ 	.string	"ptxas"
        /*0030*/ 	.string	"Cuda compilation tools, release 13.0, V13.0.88"
        /*0030*/ 	.string	"Build cuda_13.0.r13.0/compiler.36424714_0"
        /*0030*/ 	.string	"-arch sm_100 -m 64 "



//--------------------- .note.nv.cuinfo           --------------------------
	.section	.note.nv.cuinfo,"",@"SHT_NOTE"
	.sectionflags	@"SHF_NOTE_NV_CUINFO"
        /*0018*/ 	.short	0x0002
        /*001a*/ 	.short	0x0064
        /*001c*/ 	.short	0x0082
	.zero		2


//--------------------- .nv.info                  --------------------------
	.section	.nv.info,"",@"SHT_CUDA_INFO"
	.align	4


	//----- nvinfo : EIATTR_REGCOUNT
	.align		4
        /*0000*/ 	.byte	0x04, 0x2f
        /*0002*/ 	.short	(.L_1 - .L_0)
	.align		4
.L_0:
        /*0004*/ 	.word	index@(_Z6Conv3DPfS_S_S_iiiiii)
        /*0008*/ 	.word	0x00000028


	//----- nvinfo : EIATTR_FRAME_SIZE
	.align		4
.L_1:
        /*000c*/ 	.byte	0x04, 0x11
        /*000e*/ 	.short	(.L_3 - .L_2)
	.align		4
.L_2:
        /*0010*/ 	.word	index@(_Z6Conv3DPfS_S_S_iiiiii)
        /*0014*/ 	.word	0x00000000


	//----- nvinfo : EIATTR_MIN_STACK_SIZE
	.align		4
.L_3:
        /*0018*/ 	.byte	0x04, 0x12
        /*001a*/ 	.short	(.L_5 - .L_4)
	.align		4
.L_4:
        /*001c*/ 	.word	index@(_Z6Conv3DPfS_S_S_iiiiii)
        /*0020*/ 	.word	0x00000000
.L_5:


//--------------------- .nv.compat                --------------------------
	.section	.nv.compat,"",@"SHT_CUDA_COMPAT_INFO"
	.align	4
        /*0000*/ 	.byte	0x02, 0x09, 0x00, 0x00, 0x02, 0x02, 0x01, 0x00, 0x02, 0x05, 0x05, 0x00, 0x03, 0x07, 0x01, 0x01
        /*0010*/ 	.byte	0x02, 0x03, 0x00, 0x00, 0x02, 0x06, 0x01, 0x00, 0x04, 0x0b, 0x08, 0x00, 0x09, 0x00, 0x00, 0x00
        /*0020*/ 	.byte	0x00, 0x00, 0x00, 0x00


//--------------------- .nv.info._Z6Conv3DPfS_S_S_iiiiii --------------------------
	.section	.nv.info._Z6Conv3DPfS_S_S_iiiiii,"",@"SHT_CUDA_INFO"
	.sectionflags	@""
	.align	4


	//----- nvinfo : EIATTR_CUDA_API_VERSION
	.align		4
        /*0000*/ 	.byte	0x04, 0x37
        /*0002*/ 	.short	(.L_7 - .L_6)
.L_6:
        /*0004*/ 	.word	0x00000082


	//----- nvinfo : EIATTR_KPARAM_INFO
	.align		4
.L_7:
        /*0008*/ 	.byte	0x04, 0x17
        /*000a*/ 	.short	(.L_9 - .L_8)
.L_8:
        /*000c*/ 	.word	0x00000000
        /*0010*/ 	.short	0x0009
        /*0012*/ 	.short	0x0034
        /*0014*/ 	.byte	0x00, 0xf0, 0x11, 0x00


	//----- nvinfo : EIATTR_KPARAM_INFO
	.align		4
.L_9:
        /*0018*/ 	.byte	0x04, 0x17
        /*001a*/ 	.short	(.L_11 - .L_10)
.L_10:
        /*001c*/ 	.word	0x00000000
        /*0020*/ 	.short	0x0008
        /*0022*/ 	.short	0x0030
        /*0024*/ 	.byte	0x00, 0xf0, 0x11, 0x00


	//----- nvinfo : EIATTR_KPARAM_INFO
	.align		4
.L_11:
        /*0028*/ 	.byte	0x04, 0x17
        /*002a*/ 	.short	(.L_13 - .L_12)
.L_12:
        /*002c*/ 	.word	0x00000000
        /*0030*/ 	.short	0x0007
        /*0032*/ 	.short	0x002c
        /*0034*/ 	.byte	0x00, 0xf0, 0x11, 0x00


	//----- nvinfo : EIATTR_KPARAM_INFO
	.align		4
.L_13:
        /*0038*/ 	.byte	0x04, 0x17
        /*003a*/ 	.short	(.L_15 - .L_14)
.L_14:
        /*003c*/ 	.word	0x00000000
        /*0040*/ 	.short	0x0006
        /*0042*/ 	.short	0x0028
        /*0044*/ 	.byte	0x00, 0xf0, 0x11, 0x00


	//----- nvinfo : EIATTR_KPARAM_INFO
	.align		4
.L_15:
        /*0048*/ 	.byte	0x04, 0x17
        /*004a*/ 	.short	(.L_17 - .L_16)
.L_16:
        /*004c*/ 	.word	0x00000000
        /*0050*/ 	.short	0x0005
        /*0052*/ 	.short	0x0024
        /*0054*/ 	.byte	0x00, 0xf0, 0x11, 0x00


	//----- nvinfo : EIATTR_KPARAM_INFO
	.align		4
.L_17:
        /*0058*/ 	.byte	0x04, 0x17
        /*005a*/ 	.short	(.L_19 - .L_18)
.L_18:
        /*005c*/ 	.word	0x00000000
        /*0060*/ 	.short	0x0004
        /*0062*/ 	.short	0x0020
        /*0064*/ 	.byte	0x00, 0xf0, 0x11, 0x00


	//----- nvinfo : EIATTR_KPARAM_INFO
	.align		4
.L_19:
        /*0068*/ 	.byte	0x04, 0x17
        /*006a*/ 	.short	(.L_21 - .L_20)
.L_20:
        /*006c*/ 	.word	0x00000000
        /*0070*/ 	.short	0x0003
        /*0072*/ 	.short	0x0018
        /*0074*/ 	.byte	0x00, 0xf5, 0x21, 0x00


	//----- nvinfo : EIATTR_KPARAM_INFO
	.align		4
.L_21:
        /*0078*/ 	.byte	0x04, 0x17
        /*007a*/ 	.short	(.L_23 - .L_22)
.L_22:
        /*007c*/ 	.word	0x00000000
        /*0080*/ 	.short	0x0002
        /*0082*/ 	.short	0x0010
        /*0084*/ 	.byte	0x00, 0xf5, 0x21, 0x00


	//----- nvinfo : EIATTR_KPARAM_INFO
	.align		4
.L_23:
        /*0088*/ 	.byte	0x04, 0x17
        /*008a*/ 	.short	(.L_25 - .L_24)
.L_24:
        /*008c*/ 	.word	0x00000000
        /*0090*/ 	.short	0x0001
        /*0092*/ 	.short	0x0008
        /*0094*/ 	.byte	0x00, 0xf5, 0x21, 0x00


	//----- nvinfo : EIATTR_KPARAM_INFO
	.align		4
.L_25:
        /*0098*/ 	.byte	0x04, 0x17
        /*009a*/ 	.short	(.L_27 - .L_26)
.L_26:
        /*009c*/ 	.word	0x00000000
        /*00a0*/ 	.short	0x0000
        /*00a2*/ 	.short	0x0000
        /*00a4*/ 	.byte	0x00, 0xf5, 0x21, 0x00


	//----- nvinfo : EIATTR_SPARSE_MMA_MASK
	.align		4
.L_27:
        /*00a8*/ 	.byte	0x03, 0x50
        /*00aa*/ 	.short	0x0000


	//----- nvinfo : EIATTR_MAXREG_COUNT
	.align		4
        /*00ac*/ 	.byte	0x03, 0x1b
        /*00ae*/ 	.short	0x00ff


	//----- nvinfo : EIATTR_MERCURY_ISA_VERSION
	.align		4
        /*00b0*/ 	.byte	0x03, 0x5f
        /*00b2*/ 	.short	0x0101


	//----- nvinfo : EIATTR_VRC_CTA_INIT_COUNT
	.align		4
        /*00b4*/ 	.byte	0x02, 0x4a
	.zero		1
	.zero		1


	//----- nvinfo : EIATTR_EXIT_INSTR_OFFSETS
	.align		4
        /*00b8*/ 	.byte	0x04, 0x1c
        /*00ba*/ 	.short	(.L_29 - .L_28)


	//   ....[0]....
.L_28:
        /*00bc*/ 	.word	0x00000070


	//   ....[1]....
        /*00c0*/ 	.word	0x00000220


	//   ....[2]....
        /*00c4*/ 	.word	0x00000f20


	//----- nvinfo : EIATTR_CBANK_PARAM_SIZE
	.align		4
.L_29:
        /*00c8*/ 	.byte	0x03, 0x19
        /*00ca*/ 	.short	0x0038


	//----- nvinfo : EIATTR_PARAM_CBANK
	.align		4
        /*00cc*/ 	.byte	0x04, 0x0a
        /*00ce*/ 	.short	(.L_31 - .L_30)
	.align		4
.L_30:
        /*00d0*/ 	.word	index@(.nv.constant0._Z6Conv3DPfS_S_S_iiiiii)
        /*00d4*/ 	.short	0x0380
        /*00d6*/ 	.short	0x0038


	//----- nvinfo : EIATTR_SW_WAR
	.align		4
.L_31:
        /*00d8*/ 	.byte	0x04, 0x36
        /*00da*/ 	.short	(.L_33 - .L_32)
.L_32:
        /*00dc*/ 	.word	0x00000008
.L_33:


//--------------------- .nv.callgraph             --------------------------
	.section	.nv.callgraph,"",@"SHT_CUDA_CALLGRAPH"
	.align	4
	.sectionentsize	8
	.align		4
        /*0000*/ 	.word	0x00000000
	.align		4
        /*0004*/ 	.word	0xffffffff
	.align		4
        /*0008*/ 	.word	0x00000000
	.align		4
        /*000c*/ 	.word	0xfffffffe
	.align		4
        /*0010*/ 	.word	0x00000000
	.align		4
        /*0014*/ 	.word	0xfffffffd
	.align		4
        /*0018*/ 	.word	0x00000000
	.align		4
        /*001c*/ 	.word	0xfffffffc


//--------------------- .text._Z6Conv3DPfS_S_S_iiiiii --------------------------
	.section	.text._Z6Conv3DPfS_S_S_iiiiii,"ax",@progbits
	.align	128
        .global         _Z6Conv3DPfS_S_S_iiiiii
        .type           _Z6Conv3DPfS_S_S_iiiiii,@function
        .size           _Z6Conv3DPfS_S_S_iiiiii,(.L_x_6 - _Z6Conv3DPfS_S_S_iiiiii)
        .other          _Z6Conv3DPfS_S_S_iiiiii,@"STO_CUDA_ENTRY STV_DEFAULT"
_Z6Conv3DPfS_S_S_iiiiii:
.text._Z6Conv3DPfS_S_S_iiiiii:
[----:B------:R-:W-:Y:S01]  /*0000*/  LDC R1, c[0x0][0x37c] ;  /* 0x0000df00ff017b82 */ /* 0x000fe20000000800 */
[----:B------:R-:W0:Y:S07]  /*0010*/  S2R R5, SR_CTAID.X ;  /* 0x0000000000057919 */ /* 0x000e2e0000002500 */
[----:B------:R-:W1:Y:S01]  /*0020*/  LDC R11, c[0x0][0x3b4] ;  /* 0x0000ed00ff0b7b82 */ /* 0x000e620000000800 */
[----:B------:R-:W0:Y:S01]  /*0030*/  LDCU UR4, c[0x0][0x360] ;  /* 0x00006c00ff0477ac */ /* 0x000e220008000800 */
[----:B------:R-:W0:Y:S02]  /*0040*/  S2R R0, SR_TID.X ;  /* 0x0000000000007919 */ /* 0x000e240000002100 */
[----:B0-----:R-:W-:-:S05]  /*0050*/  IMAD R5, R5, UR4, R0 ;  /* 0x0000000405057c24 */ /* 0x001fca000f8e0200 */
[----:B-1----:R-:W-:-:S13]  /*0060*/  ISETP.GE.AND P0, PT, R5, R11, PT ;  /* 0x0000000b0500720c */ /* 0x002fda0003f06270 */
[----:B------:R-:W-:Y:S05]  /*0070*/  @P0 EXIT ;  /* 0x000000000000094d */ /* 0x000fea0003800000 */
[----:B------:R-:W0:Y:S01]  /*0080*/  LDC.64 R2, c[0x0][0x388] ;  /* 0x0000e200ff027b82 */ /* 0x000e220000000a00 */
[----:B------:R-:W1:Y:S01]  /*0090*/  LDCU.64 UR14, c[0x0][0x358] ;  /* 0x00006b00ff0e77ac */ /* 0x000e620008000a00 */
[----:B------:R-:W2:Y:S06]  /*00a0*/  LDCU UR8, c[0x0][0x3ac] ;  /* 0x00007580ff0877ac */ /* 0x000eac0008000800 */
[----:B------:R-:W3:Y:S01]  /*00b0*/  LDC.64 R12, c[0x0][0x380] ;  /* 0x0000e000ff0c7b82 */ /* 0x000ee20000000a00 */
[----:B------:R-:W4:Y:S01]  /*00c0*/  LDCU UR5, c[0x0][0x3b0] ;  /* 0x00007600ff0577ac */ /* 0x000f220008000800 */
[----:B0-----:R-:W-:-:S05]  /*00d0*/  IMAD.WIDE R2, R5, 0x4, R2 ;  /* 0x0000000405027825 */ /* 0x001fca00078e0202 */
[----:B-1----:R-:W3:Y:S01]  /*00e0*/  LDG.E R0, desc[UR14][R2.64] ;  /* 0x0000000e02007981 */ /* 0x002ee2000c1e1900 */
[----:B--2---:R-:W-:Y:S01]  /*00f0*/  I2FP.F32.S32 R15, UR8 ;  /* 0x00000008000f7c45 */ /* 0x004fe20008201400 */
[----:B----4-:R-:W-:Y:S01]  /*0100*/  UIADD3 UR4, UPT, UPT, UR5, 0x1, URZ ;  /* 0x0000000105047890 */ /* 0x010fe2000fffe0ff */
[----:B------:R-:W-:Y:S01]  /*0110*/  IMAD.SHL.U32 R5, R5, 0x2, RZ ;  /* 0x0000000205057824 */ /* 0x000fe200078e00ff */
[----:B------:R-:W-:-:S03]  /*0120*/  UIADD3 UR11, UPT, UPT, -UR5, URZ, URZ ;  /* 0x000000ff050b7290 */ /* 0x000fc6000fffe1ff */
[----:B---3--:R-:W-:Y:S01]  /*0130*/  IMAD.WIDE R12, R5, 0x4, R12 ;  /* 0x00000004050c7825 */ /* 0x008fe200078e020c */
[----:B------:R-:W-:-:S04]  /*0140*/  UISETP.GE.AND UP0, UPT, UR4, UR11, UPT ;  /* 0x0000000b0400728c */ /* 0x000fc8000bf06270 */
[----:B------:R0:W5:Y:S02]  /*0150*/  LDG.E R14, desc[UR14][R12.64] ;  /* 0x0000000e0c0e7981 */ /* 0x000164000c1e1900 */
[----:B------:R-:W-:Y:S02]  /*0160*/  PLOP3.LUT P0, PT, PT, PT, UP0, 0x80, 0x8 ;  /* 0x000000000008781c */ /* 0x000fe40003f0f008 */
[----:B------:R0:W5:Y:S01]  /*0170*/  LDG.E R16, desc[UR14][R12.64+0x4] ;  /* 0x0000040e0c107981 */ /* 0x000162000c1e1900 */
[----:B------:R-:W1:Y:S02]  /*0180*/  F2I.FLOOR.NTZ R4, R0 ;  /* 0x0000000000047305 */ /* 0x000e640000207100 */
[----:B-1----:R-:W-:-:S05]  /*0190*/  I2FP.F32.S32 R7, R4 ;  /* 0x0000000400077245 */ /* 0x002fca0000201400 */
[----:B------:R-:W-:Y:S01]  /*01a0*/  FADD R8, R0, -R7 ;  /* 0x8000000700087221 */ /* 0x000fe20000000000 */
[----:B------:R-:W-:-:S04]  /*01b0*/  IMAD.WIDE R6, R11, 0x4, R2 ;  /* 0x000000040b067825 */ /* 0x000fc800078e0202 */
[----:B------:R-:W-:Y:S01]  /*01c0*/  FMUL R2, R15, R8 ;  /* 0x000000080f027220 */ /* 0x000fe20000400000 */
[----:B------:R-:W-:-:S05]  /*01d0*/  IMAD.WIDE R8, R11, 0x4, R6 ;  /* 0x000000040b087825 */ /* 0x000fca00078e0206 */
[----:B------:R-:W1:Y:S01]  /*01e0*/  F2I.S64 R2, R2 ;  /* 0x0000000200027311 */ /* 0x000e620000201900 */
[----:B------:R-:W-:-:S05]  /*01f0*/  IMAD.WIDE R10, R11, 0x4, R8 ;  /* 0x000000040b0a7825 */ /* 0x000fca00078e0208 */
[----:B------:R0:W5:Y:S01]  /*0200*/  LDG.E R5, desc[UR14][R10.64] ;  /* 0x0000000e0a057981 */ /* 0x000162000c1e1900 */
[----:B-1----:R-:W-:Y:S01]  /*0210*/  ISETP.NE.AND P1, PT, R2, UR8, PT ;  /* 0x0000000802007c0c */ /* 0x002fe2000bf25270 */
[----:B0-----:R-:W-:-:S12]  /*0220*/  @!P0 EXIT ;  /* 0x000000000000894d */ /* 0x001fd80003800000 */
[----:B------:R-:W2:Y:S04]  /*0230*/  LDG.E R0, desc[UR14][R6.64] ;  /* 0x0000000e06007981 */ /* 0x000ea8000c1e1900 */
[----:B------:R-:W3:Y:S01]  /*0240*/  LDG.E R8, desc[UR14][R8.64] ;  /* 0x0000000e08087981 */ /* 0x000ee2000c1e1900 */
[----:B------:R-:W-:Y:S01]  /*0250*/  SEL R2, R2, RZ, P1 ;  /* 0x000000ff02027207 */ /* 0x000fe20000800000 */
[----:B------:R-:W0:Y:S01]  /*0260*/  LDCU.64 UR6, c[0x0][0x3a0] ;  /* 0x00007400ff0677ac */ /* 0x000e220008000a00 */
[----:B------:R-:W-:Y:S02]  /*0270*/  UIADD3 UR9, UPT, UPT, UR5, -0x2, URZ ;  /* 0xfffffffe05097890 */ /* 0x000fe4000fffe0ff */
[----:B------:R-:W-:Y:S02]  /*0280*/  UIADD3 UR12, UPT, UPT, UR5, -0x3, URZ ;  /* 0xfffffffd050c7890 */ /* 0x000fe4000fffe0ff */
[----:B------:R-:W-:-:S02]  /*0290*/  UIADD3 UR5, UPT, UPT, UR5, 0x2, URZ ;  /* 0x0000000205057890 */ /* 0x000fc4000fffe0ff */
[----:B0-----:R-:W-:Y:S02]  /*02a0*/  USHF.R.S32.HI UR10, URZ, 0x1f, UR6 ;  /* 0x0000001fff0a7899 */ /* 0x001fe40008011406 */
[----:B------:R-:W-:Y:S01]  /*02b0*/  USHF.L.U32 UR4, UR7, 0x1, URZ ;  /* 0x0000000107047899 */ /* 0x000fe200080006ff */
[----:B------:R-:W-:Y:S01]  /*02c0*/  UMOV UR6, UR11 ;  /* 0x0000000b00067c82 */ /* 0x000fe20008000000 */
[----:B--2---:R-:W0:Y:S08]  /*02d0*/  F2I.FLOOR.NTZ R12, R0 ;  /* 0x00000000000c7305 */ /* 0x004e300000207100 */
[----:B---3--:R-:W1:Y:S01]  /*02e0*/  F2I.FLOOR.NTZ R13, R8 ;  /* 0x00000008000d7305 */ /* 0x008e620000207100 */
[----:B0-----:R-:W-:Y:S01]  /*02f0*/  I2FP.F32.S32 R3, R12 ;  /* 0x0000000c00037245 */ /* 0x001fe20000201400 */
[----:B------:R-:W-:-:S04]  /*0300*/  VIADD R9, R12, 0x1 ;  /* 0x000000010c097836 */ /* 0x000fc80000000000 */
[----:B------:R-:W-:Y:S01]  /*0310*/  FADD R10, R0, -R3 ;  /* 0x80000003000a7221 */ /* 0x000fe20000000000 */
[----:B------:R-:W-:Y:S01]  /*0320*/  VIADD R0, R4, 0x1 ;  /* 0x0000000104007836 */ /* 0x000fe20000000000 */
[----:B-1----:R-:W-:Y:S02]  /*0330*/  I2FP.F32.S32 R3, R13 ;  /* 0x0000000d00037245 */ /* 0x002fe40000201400 */
[----:B------:R-:W-:Y:S01]  /*0340*/  FMUL R10, R15, R10 ;  /* 0x0000000a0f0a7220 */ /* 0x000fe20000400000 */
[----:B------:R-:W-:Y:S02]  /*0350*/  @P1 IMAD.MOV R0, RZ, RZ, R4 ;  /* 0x000000ffff001224 */ /* 0x000fe400078e0204 */
[C---:B-----5:R-:W-:Y:S01]  /*0360*/  FMUL R4, R5.reuse, R16 ;  /* 0x0000001005047220 */ /* 0x060fe20000400000 */
[----:B------:R-:W-:Y:S01]  /*0370*/  FADD R18, R8, -R3 ;  /* 0x8000000308127221 */ /* 0x000fe20000000000 */
[----:B------:R-:W-:Y:S01]  /*0380*/  FMUL R3, R5, R14 ;  /* 0x0000000e05037220 */ /* 0x000fe20000400000 */
[----:B------:R-:W0:Y:S02]  /*0390*/  F2I.S64 R10, R10 ;  /* 0x0000000a000a7311 */ /* 0x000e240000201900 */
[----:B------:R-:W-:-:S06]  /*03a0*/  FMUL R18, R15, R18 ;  /* 0x000000120f127220 */ /* 0x000fcc0000400000 */
[----:B------:R-:W1:Y:S01]  /*03b0*/  F2I.S64 R6, R18 ;  /* 0x0000001200067311 */ /* 0x000e620000201900 */
[----:B0-----:R-:W-:Y:S01]  /*03c0*/  ISETP.NE.AND P0, PT, R10, UR8, PT ;  /* 0x000000080a007c0c */ /* 0x001fe2000bf05270 */
[----:B------:R-:W-:-:S03]  /*03d0*/  IMAD.U32 R11, RZ, RZ, UR12 ;  /* 0x0000000cff0b7e24 */ /* 0x000fc6000f8e00ff */
[----:B------:R-:W-:Y:S01]  /*03e0*/  SEL R5, R10, RZ, P0 ;  /* 0x000000ff0a057207 */ /* 0x000fe20000000000 */
[----:B------:R-:W-:Y:S02]  /*03f0*/  VIADD R10, R13, 0x1 ;  /* 0x000000010d0a7836 */ /* 0x000fe40000000000 */
[----:B------:R-:W-:Y:S01]  /*0400*/  IMAD R8, R11, UR8, R2 ;  /* 0x000000080b087c24 */ /* 0x000fe2000f8e0202 */
[----:B-1----:R-:W-:Y:S01]  /*0410*/  ISETP.NE.AND P1, PT, R6, UR8, PT ;  /* 0x0000000806007c0c */ /* 0x002fe2000bf25270 */
[----:B------:R-:W-:-:S03]  /*0420*/  IMAD.U32 R7, RZ, RZ, UR9 ;  /* 0x00000009ff077e24 */ /* 0x000fc6000f8e00ff */
[----:B------:R-:W-:Y:S01]  /*0430*/  SEL R6, R6, RZ, P1 ;  /* 0x000000ff06067207 */ /* 0x000fe20000800000 */
[----:B------:R-:W-:Y:S01]  /*0440*/  IMAD R7, R7, UR8, R2 ;  /* 0x0000000807077c24 */ /* 0x000fe2000f8e0202 */
[----:B------:R-:W-:-:S05]  /*0450*/  @P0 IADD3 R9, PT, PT, R12, RZ, RZ ;  /* 0x000000ff0c090210 */ /* 0x000fca0007ffe0ff */
[----:B------:R-:W-:Y:S02]  /*0460*/  VIADD R9, R9, 0xffffffff ;  /* 0xffffffff09097836 */ /* 0x000fe40000000000 */
[----:B------:R-:W-:-:S05]  /*0470*/  @P1 IADD3 R10, PT, PT, R13, RZ, RZ ;  /* 0x000000ff0d0a1210 */ /* 0x000fca0007ffe0ff */
[----:B------:R-:W-:-:S07]  /*0480*/  VIADD R10, R10, 0xffffffff ;  /* 0xffffffff0a0a7836 */ /* 0x000fce0000000000 */
.L_x_4:
[----:B0-----:R-:W0:Y:S01]  /*0490*/  LDCU.64 UR8, c[0x0][0x3a8] ;  /* 0x00007500ff0877ac */ /* 0x001e220008000a00 */
[----:B------:R-:W-:-:S04]  /*04a0*/  IMAD R11, RZ, RZ, -UR6 ;  /* 0x80000006ff0b7e24 */ /* 0x000fc8000f8e02ff */
[----:B0-----:R-:W-:Y:S01]  /*04b0*/  IMAD R11, R11, UR9, R6 ;  /* 0x000000090b0b7c24 */ /* 0x001fe2000f8e0206 */
[----:B------:R-:W0:Y:S04]  /*04c0*/  LDCU UR9, c[0x0][0x3a0] ;  /* 0x00007400ff0977ac */ /* 0x000e280008000800 */
[----:B------:R-:W-:Y:S01]  /*04d0*/  I2FP.F32.S32 R13, R11 ;  /* 0x0000000b000d7245 */ /* 0x000fe20000201400 */
[----:B------:R-:W-:Y:S01]  /*04e0*/  UIMAD UR7, UR4, UR8, URZ ;  /* 0x00000008040772a4 */ /* 0x000fe2000f8e02ff */
[----:B------:R-:W-:Y:S01]  /*04f0*/  IADD3 R11, PT, PT, R10, UR6, RZ ;  /* 0x000000060a0b7c10 */ /* 0x000fe2000fffe0ff */
[----:B------:R-:W-:Y:S01]  /*0500*/  UIADD3 UR6, UPT, UPT, UR6, 0x1, URZ ;  /* 0x0000000106067890 */ /* 0x000fe2000fffe0ff */
[----:B------:R-:W0:Y:S03]  /*0510*/  F2I.S64 R16, |R13| ;  /* 0x4000000d00107311 */ /* 0x000e260000201900 */
[----:B------:R-:W-:Y:S01]  /*0520*/  IMAD R11, R11, UR7, RZ ;  /* 0x000000070b0b7c24 */ /* 0x000fe2000f8e02ff */
[----:B------:R-:W-:Y:S01]  /*0530*/  UISETP.NE.AND UP0, UPT, UR6, UR5, UPT ;  /* 0x000000050600728c */ /* 0x000fe2000bf05270 */
[----:B------:R-:W-:Y:S01]  /*0540*/  UMOV UR7, UR11 ;  /* 0x0000000b00077c82 */ /* 0x000fe20008000000 */
[----:B0-----:R-:W-:-:S04]  /*0550*/  IMAD R15, R17, UR9, RZ ;  /* 0x00000009110f7c24 */ /* 0x001fc8000f8e02ff */
[C---:B------:R-:W-:Y:S02]  /*0560*/  IMAD R15, R16.reuse, UR10, R15 ;  /* 0x0000000a100f7c24 */ /* 0x040fe4000f8e020f */
[----:B------:R-:W-:-:S04]  /*0570*/  IMAD.WIDE.U32 R16, R16, UR9, RZ ;  /* 0x0000000910107c25 */ /* 0x000fc8000f8e00ff */
[----:B------:R-:W-:-:S07]  /*0580*/  IMAD.IADD R12, R17, 0x1, R15 ;  /* 0x00000001110c7824 */ /* 0x000fce00078e020f */
.L_x_3:
[----:B0-----:R-:W0:Y:S01]  /*0590*/  LDCU UR12, c[0x0][0x3ac] ;  /* 0x00007580ff0c77ac */ /* 0x001e220008000800 */
[----:B------:R-:W-:Y:S01]  /*05a0*/  IMAD R14, RZ, RZ, -UR7 ;  /* 0x80000007ff0e7e24 */ /* 0x000fe2000f8e02ff */
[----:B------:R-:W1:Y:S01]  /*05b0*/  LDCU UR13, c[0x0][0x3b0] ;  /* 0x00007600ff0d77ac */ /* 0x000e620008000800 */
[----:B------:R-:W2:Y:S02]  /*05c0*/  LDCU UR9, c[0x0][0x3a0] ;  /* 0x00007400ff0977ac */ /* 0x000ea40008000800 */
[----:B0-----:R-:W-:Y:S01]  /*05d0*/  IMAD R13, R14, UR12, R5 ;  /* 0x0000000c0e0d7c24 */ /* 0x001fe2000f8e0205 */
[----:B-1----:R-:W-:-:S04]  /*05e0*/  ULOP3.LUT UP3, URZ, UR13, 0x7fffffff, URZ, 0xc0, !UPT ;  /* 0x7fffffff0dff7892 */ /* 0x002fc8000f86c0ff */
[----:B------:R-:W-:Y:S01]  /*05f0*/  I2FP.F32.S32 R13, R13 ;  /* 0x0000000d000d7245 */ /* 0x000fe20000201400 */
[----:B------:R-:W-:-:S03]  /*0600*/  ULOP3.LUT UR8, UR13, 0x1, URZ, 0xc0, !UPT ;  /* 0x000000010d087892 */ /* 0x000fc6000f8ec0ff */
[----:B------:R-:W0:Y:S01]  /*0610*/  F2I.S64 R14, |R13| ;  /* 0x4000000d000e7311 */ /* 0x000e220000201900 */
[----:B------:R-:W-:-:S03]  /*0620*/  UISETP.NE.U32.AND UP2, UPT, UR8, 0x1, UPT ;  /* 0x000000010800788c */ /* 0x000fc6000bf45070 */
[----:B------:R-:W-:Y:S01]  /*0630*/  UMOV UR8, UR11 ;  /* 0x0000000b00087c82 */ /* 0x000fe20008000000 */
[----:B0-----:R-:W-:Y:S01]  /*0640*/  IADD3 R18, P0, PT, R14, R16, RZ ;  /* 0x000000100e127210 */ /* 0x001fe20007f1e0ff */
[----:B------:R-:W-:Y:S01]  /*0650*/  VIADD R14, R9, UR7 ;  /* 0x00000007090e7c36 */ /* 0x000fe20008000000 */
[----:B------:R-:W-:Y:S02]  /*0660*/  UIADD3 UR7, UPT, UPT, UR7, 0x1, URZ ;  /* 0x0000000107077890 */ /* 0x000fe4000fffe0ff */
[----:B------:R-:W-:Y:S01]  /*0670*/  IADD3.X R15, PT, PT, R15, R12, RZ, P0, !PT ;  /* 0x0000000c0f0f7210 */ /* 0x000fe200007fe4ff */
[----:B------:R-:W-:Y:S01]  /*0680*/  IMAD R14, R14, UR4, RZ ;  /* 0x000000040e0e7c24 */ /* 0x000fe2000f8e02ff */
[----:B------:R-:W-:-:S03]  /*0690*/  UISETP.NE.AND UP1, UPT, UR7, UR5, UPT ;  /* 0x000000050700728c */ /* 0x000fc6000bf25270 */
[----:B--2---:R-:W-:Y:S01]  /*06a0*/  IMAD R19, R15, UR9, RZ ;  /* 0x000000090f137c24 */ /* 0x004fe2000f8e02ff */
[----:B------:R-:W-:Y:S02]  /*06b0*/  SHF.R.S32.HI R15, RZ, 0x1f, R11 ;  /* 0x0000001fff0f7819 */ /* 0x000fe4000001140b */
[----:B------:R-:W-:Y:S01]  /*06c0*/  IADD3 R13, P0, PT, R14, R11, RZ ;  /* 0x0000000b0e0d7210 */ /* 0x000fe20007f1e0ff */
[C---:B------:R-:W-:Y:S02]  /*06d0*/  IMAD R21, R18.reuse, UR10, R19 ;  /* 0x0000000a12157c24 */ /* 0x040fe4000f8e0213 */
[----:B------:R-:W-:Y:S01]  /*06e0*/  IMAD.WIDE.U32 R18, R18, UR9, RZ ;  /* 0x0000000912127c25 */ /* 0x000fe2000f8e00ff */
[----:B------:R-:W-:-:S03]  /*06f0*/  LEA.HI.X.SX32 R14, R14, R15, 0x1, P0 ;  /* 0x0000000f0e0e7211 */ /* 0x000fc600000f0eff */
[----:B------:R-:W-:Y:S01]  /*0700*/  IMAD.IADD R15, R19, 0x1, R21 ;  /* 0x00000001130f7824 */ /* 0x000fe200078e0215 */
[----:B------:R-:W-:Y:S06]  /*0710*/  BRA.U !UP3, `(.L_x_0) ;  /* 0x000000050b5c7547 */ /* 0x000fec000b800000 */
[----:B------:R-:W-:Y:S02]  /*0720*/  UIADD3 UR9, UPT, UPT, UR13, -0x1, URZ ;  /* 0xffffffff0d097890 */ /* 0x000fe4000fffe0ff */
[----:B------:R-:W-:Y:S01]  /*0730*/  VIADD R30, R0, -UR13 ;  /* 0x8000000d001e7c36 */ /* 0x000fe20008000000 */
[----:B------:R-:W-:Y:S02]  /*0740*/  UIADD3 UR8, UPT, UPT, UR5, UR13, URZ ;  /* 0x0000000d05087290 */ /* 0x000fe4000fffe0ff */
[----:B------:R-:W-:Y:S01]  /*0750*/  IMAD.U32 R23, RZ, RZ, UR13 ;  /* 0x0000000dff177e24 */ /* 0x000fe2000f8e00ff */
[----:B------:R-:W0:Y:S01]  /*0760*/  LDCU.128 UR16, c[0x0][0x390] ;  /* 0x00007200ff1077ac */ /* 0x000e220008000c00 */
[----:B------:R-:W-:Y:S01]  /*0770*/  IMAD.MOV.U32 R29, RZ, RZ, R8 ;  /* 0x000000ffff1d7224 */ /* 0x000fe200078e0008 */
[----:B------:R-:W-:Y:S01]  /*0780*/  MOV R21, UR9 ;  /* 0x0000000900157c02 */ /* 0x000fe20008000f00 */
[----:B------:R-:W-:Y:S01]  /*0790*/  IMAD.MOV.U32 R31, RZ, RZ, R7 ;  /* 0x000000ffff1f7224 */ /* 0x000fe200078e0007 */
[----:B------:R-:W-:Y:S01]  /*07a0*/  ULOP3.LUT UR8, UR8, 0xfffffffc, URZ, 0xc0, !UPT ;  /* 0xfffffffc08087892 */ /* 0x000fe2000f8ec0ff */
[--C-:B------:R-:W-:Y:S01]  /*07b0*/  IMAD R28, R23, UR12, R2.reuse ;  /* 0x0000000c171c7c24 */ /* 0x100fe2000f8e0202 */
[----:B------:R-:W-:Y:S01]  /*07c0*/  LEA R30, R30, 0x2, 0x1 ;  /* 0x000000021e1e7811 */ /* 0x000fe200078e08ff */
[----:B------:R-:W-:Y:S01]  /*07d0*/  IMAD R32, R21, UR12, R2 ;  /* 0x0000000c15207c24 */ /* 0x000fe2000f8e0202 */
[----:B------:R-:W-:-:S03]  /*07e0*/  UIADD3 UR9, UPT, UPT, -UR8, URZ, URZ ;  /* 0x000000ff08097290 */ /* 0x000fc6000fffe1ff */
[----:B------:R-:W-:-:S09]  /*07f0*/  UMOV UR8, UR11 ;  /* 0x0000000b00087c82 */ /* 0x000fd20008000000 */
.L_x_1:
[----:B------:R-:W-:-:S04]  /*0800*/  I2FP.F32.S32 R22, R28 ;  /* 0x0000001c00167245 */ /* 0x000fc80000201400 */
[----:B------:R-:W1:Y:S02]  /*0810*/  F2I.S64 R20, |R22| ;  /* 0x4000001600147311 */ /* 0x000e640000201900 */
[----:B-1----:R-:W-:-:S05]  /*0820*/  IADD3 R20, P0, PT, R20, R18, RZ ;  /* 0x0000001214147210 */ /* 0x002fca0007f1e0ff */
[----:B------:R-:W-:Y:S01]  /*0830*/  IMAD.X R21, R21, 0x1, R15, P0 ;  /* 0x0000000115157824 */ /* 0x000fe200000e060f */
[----:B0-----:R-:W-:-:S04]  /*0840*/  LEA R24, P0, R20, UR16, 0x2 ;  /* 0x0000001014187c11 */ /* 0x001fc8000f8010ff */
[----:B------:R-:W-:-:S05]  /*0850*/  LEA.HI.X R25, R20, UR17, R21, 0x2, P0 ;  /* 0x0000001114197c11 */ /* 0x000fca00080f1415 */
[----:B------:R-:W2:Y:S01]  /*0860*/  LDG.E R24, desc[UR14][R24.64] ;  /* 0x0000000e18187981 */ /* 0x000ea2000c1e1900 */
[----:B------:R-:W-:Y:S02]  /*0870*/  I2FP.F32.S32 R26, R32 ;  /* 0x00000020001a7245 */ /* 0x000fe40000201400 */
[----:B------:R-:W-:Y:S02]  /*0880*/  IADD3 R23, PT, PT, R30, -0x4, RZ ;  /* 0xfffffffc1e177810 */ /* 0x000fe40007ffe0ff */
[----:B------:R-:W0:Y:S02]  /*0890*/  F2I.S64 R20, |R26| ;  /* 0x4000001a00147311 */ /* 0x000e240000201900 */
[----:B------:R-:W-:-:S04]  /*08a0*/  IADD3 R33, P0, PT, R23, R13, RZ ;  /* 0x0000000d17217210 */ /* 0x000fc80007f1e0ff */
[----:B------:R-:W-:Y:S02]  /*08b0*/  LEA.HI.X.SX32 R36, R23, R14, 0x1, P0 ;  /* 0x0000000e17247211 */ /* 0x000fe400000f0eff */
[----:B0-----:R-:W-:Y:S02]  /*08c0*/  IADD3 R27, P1, PT, R20, R18, RZ ;  /* 0x00000012141b7210 */ /* 0x001fe40007f3e0ff */
[----:B------:R-:W-:-:S03]  /*08d0*/  LEA R20, P0, R33, UR18, 0x2 ;  /* 0x0000001221147c11 */ /* 0x000fc6000f8010ff */
[----:B------:R-:W-:Y:S01]  /*08e0*/  IMAD.X R34, R21, 0x1, R15, P1 ;  /* 0x0000000115227824 */ /* 0x000fe200008e060f */
[----:B------:R-:W-:Y:S02]  /*08f0*/  LEA R22, P1, R27, UR16, 0x2 ;  /* 0x000000101b167c11 */ /* 0x000fe4000f8210ff */
[----:B------:R-:W-:Y:S02]  /*0900*/  LEA.HI.X R21, R33, UR19, R36, 0x2, P0 ;  /* 0x0000001321157c11 */ /* 0x000fe400080f1424 */
[----:B------:R-:W-:Y:S01]  /*0910*/  LEA.HI.X R23, R27, UR17, R34, 0x2, P1 ;  /* 0x000000111b177c11 */ /* 0x000fe200088f1422 */
[-C--:B--2---:R-:W-:Y:S01]  /*0920*/  FMUL R27, R3, R24.reuse ;  /* 0x00000018031b7220 */ /* 0x084fe20000400000 */
[----:B------:R-:W-:-:S04]  /*0930*/  FMUL R33, R4, R24 ;  /* 0x0000001804217220 */ /* 0x000fc80000400000 */
[----:B------:R0:W-:Y:S04]  /*0940*/  REDG.E.ADD.F32.FTZ.RN.STRONG.GPU desc[UR14][R20.64], R27 ;  /* 0x0000001b140079a6 */ /* 0x0001e8000c12f30e */
[----:B------:R1:W-:Y:S04]  /*0950*/  REDG.E.ADD.F32.FTZ.RN.STRONG.GPU desc[UR14][R20.64+0x4], R33 ;  /* 0x00000421140079a6 */ /* 0x0003e8000c12f30e */
[----:B------:R-:W1:Y:S01]  /*0960*/  LDG.E R22, desc[UR14][R22.64] ;  /* 0x0000000e16167981 */ /* 0x000e62000c1e1900 */
[----:B------:R-:W-:Y:S01]  /*0970*/  I2FP.F32.S32 R34, R31 ;  /* 0x0000001f00227245 */ /* 0x000fe20000201400 */
[----:B------:R-:W-:-:S03]  /*0980*/  VIADD R26, R30, 0xfffffffe ;  /* 0xfffffffe1e1a7836 */ /* 0x000fc60000000000 */
[----:B------:R2:W3:Y:S02]  /*0990*/  F2I.S64 R24, |R34| ;  /* 0x4000002200187311 */ /* 0x0004e40000201900 */
[----:B------:R-:W-:-:S04]  /*09a0*/  IADD3 R37, P0, PT, R26, R13, RZ ;  /* 0x0000000d1a257210 */ /* 0x000fc80007f1e0ff */
[----:B--2---:R-:W-:Y:S02]  /*09b0*/  LEA.HI.X.SX32 R34, R26, R14, 0x1, P0 ;  /* 0x0000000e1a227211 */ /* 0x004fe400000f0eff */
[----:B---3--:R-:W-:Y:S02]  /*09c0*/  IADD3 R35, P1, PT, R24, R18, RZ ;  /* 0x0000001218237210 */ /* 0x008fe40007f3e0ff */
[----:B------:R-:W-:-:S03]  /*09d0*/  LEA R24, P0, R37, UR18, 0x2 ;  /* 0x0000001225187c11 */ /* 0x000fc6000f8010ff */
[----:B------:R-:W-:Y:S01]  /*09e0*/  IMAD.X R36, R25, 0x1, R15, P1 ;  /* 0x0000000119247824 */ /* 0x000fe200008e060f */
[----:B------:R-:W-:Y:S02]  /*09f0*/  LEA R26, P1, R35, UR16, 0x2 ;  /* 0x00000010231a7c11 */ /* 0x000fe4000f8210ff */
[----:B------:R-:W-:Y:S02]  /*0a00*/  LEA.HI.X R25, R37, UR19, R34, 0x2, P0 ;  /* 0x0000001325197c11 */ /* 0x000fe400080f1422 */
[----:B0-----:R-:W-:Y:S01]  /*0a10*/  LEA.HI.X R27, R35, UR17, R36, 0x2, P1 ;  /* 0x00000011231b7c11 */ /* 0x001fe200088f1424 */
[-C--:B-1----:R-:W-:Y:S01]  /*0a20*/  FMUL R33, R3, R22.reuse ;  /* 0x0000001603217220 */ /* 0x082fe20000400000 */
[----:B------:R-:W-:-:S04]  /*0a30*/  FMUL R35, R4, R22 ;  /* 0x0000001604237220 */ /* 0x000fc80000400000 */
[----:B------:R0:W-:Y:S04]  /*0a40*/  REDG.E.ADD.F32.FTZ.RN.STRONG.GPU desc[UR14][R24.64], R33 ;  /* 0x00000021180079a6 */ /* 0x0001e8000c12f30e */
[----:B------:R1:W-:Y:S04]  /*0a50*/  REDG.E.ADD.F32.FTZ.RN.STRONG.GPU desc[UR14][R24.64+0x4], R35 ;  /* 0x00000423180079a6 */ /* 0x0003e8000c12f30e */
[----:B------:R-:W2:Y:S01]  /*0a60*/  LDG.E R26, desc[UR14][R26.64] ;  /* 0x0000000e1a1a7981 */ /* 0x000ea2000c1e1900 */
[----:B------:R-:W-:Y:S02]  /*0a70*/  I2FP.F32.S32 R34, R29 ;  /* 0x0000001d00227245 */ /* 0x000fe40000201400 */
[----:B------:R-:W-:-:S02]  /*0a80*/  IADD3 R37, P0, PT, R30, R13, RZ ;  /* 0x0000000d1e257210 */ /* 0x000fc40007f1e0ff */
[----:B------:R3:W4:Y:S02]  /*0a90*/  F2I.S64 R20, |R34| ;  /* 0x4000002200147311 */ /* 0x0007240000201900 */
[----:B---3--:R-:W-:Y:S02]  /*0aa0*/  LEA.HI.X.SX32 R34, R30, R14, 0x1, P0 ;  /* 0x0000000e1e227211 */ /* 0x008fe400000f0eff */
[----:B----4-:R-:W-:Y:S02]  /*0ab0*/  IADD3 R23, P1, PT, R20, R18, RZ ;  /* 0x0000001214177210 */ /* 0x010fe40007f3e0ff */
[----:B------:R-:W-:Y:S02]  /*0ac0*/  LEA R20, P0, R37, UR18, 0x2 ;  /* 0x0000001225147c11 */ /* 0x000fe4000f8010ff */
[----:B------:R-:W-:Y:S02]  /*0ad0*/  IADD3.X R36, PT, PT, R21, R15, RZ, P1, !PT ;  /* 0x0000000f15247210 */ /* 0x000fe40000ffe4ff */
[----:B------:R-:W-:-:S02]  /*0ae0*/  LEA R22, P1, R23, UR16, 0x2 ;  /* 0x0000001017167c11 */ /* 0x000fc4000f8210ff */
[----:B------:R-:W-:Y:S02]  /*0af0*/  LEA.HI.X R21, R37, UR19, R34, 0x2, P0 ;  /* 0x0000001325157c11 */ /* 0x000fe400080f1422 */
[----:B------:R-:W-:Y:S01]  /*0b00*/  LEA.HI.X R23, R23, UR17, R36, 0x2, P1 ;  /* 0x0000001117177c11 */ /* 0x000fe200088f1424 */
[-C--:B--2---:R-:W-:Y:S01]  /*0b10*/  FMUL R27, R3, R26.reuse ;  /* 0x0000001a031b7220 */ /* 0x084fe20000400000 */
[----:B0-----:R-:W-:-:S04]  /*0b20*/  FMUL R33, R4, R26 ;  /* 0x0000001a04217220 */ /* 0x001fc80000400000 */
[----:B------:R-:W-:Y:S04]  /*0b30*/  REDG.E.ADD.F32.FTZ.RN.STRONG.GPU desc[UR14][R20.64], R27 ;  /* 0x0000001b140079a6 */ /* 0x000fe8000c12f30e */
[----:B------:R0:W-:Y:S04]  /*0b40*/  REDG.E.ADD.F32.FTZ.RN.STRONG.GPU desc[UR14][R20.64+0x4], R33 ;  /* 0x00000421140079a6 */ /* 0x0001e8000c12f30e */
[----:B------:R-:W2:Y:S01]  /*0b50*/  LDG.E R22, desc[UR14][R22.64] ;  /* 0x0000000e16167981 */ /* 0x000ea2000c1e1900 */
[----:B-1----:R-:W-:-:S05]  /*0b60*/  VIADD R24, R30, 0x2 ;  /* 0x000000021e187836 */ /* 0x002fca0000000000 */
[----:B------:R-:W-:-:S04]  /*0b70*/  IADD3 R25, P0, PT, R24, R13, RZ ;  /* 0x0000000d18197210 */ /* 0x000fc80007f1e0ff */
[----:B------:R-:W-:Y:S02]  /*0b80*/  LEA.HI.X.SX32 R26, R24, R14, 0x1, P0 ;  /* 0x0000000e181a7211 */ /* 0x000fe400000f0eff */
[----:B------:R-:W-:-:S04]  /*0b90*/  LEA R24, P0, R25, UR18, 0x2 ;  /* 0x0000001219187c11 */ /* 0x000fc8000f8010ff */
[----:B------:R-:W-:Y:S01]  /*0ba0*/  LEA.HI.X R25, R25, UR19, R26, 0x2, P0 ;  /* 0x0000001319197c11 */ /* 0x000fe200080f141a */
[-C--:B--2---:R-:W-:Y:S01]  /*0bb0*/  FMUL R35, R3, R22.reuse ;  /* 0x0000001603237220 */ /* 0x084fe20000400000 */
[----:B------:R-:W-:-:S04]  /*0bc0*/  FMUL R37, R4, R22 ;  /* 0x0000001604257220 */ /* 0x000fc80000400000 */
[----:B------:R1:W-:Y:S04]  /*0bd0*/  REDG.E.ADD.F32.FTZ.RN.STRONG.GPU desc[UR14][R24.64], R35 ;  /* 0x00000023180079a6 */ /* 0x0003e8000c12f30e */
[----:B------:R1:W-:Y:S01]  /*0be0*/  REDG.E.ADD.F32.FTZ.RN.STRONG.GPU desc[UR14][R24.64+0x4], R37 ;  /* 0x00000425180079a6 */ /* 0x0003e2000c12f30e */
[----:B------:R-:W-:Y:S01]  /*0bf0*/  UIADD3 UR9, UPT, UPT, UR9, 0x4, URZ ;  /* 0x0000000409097890 */ /* 0x000fe2000fffe0ff */
[----:B0-----:R-:W-:Y:S01]  /*0c00*/  IMAD R20, RZ, RZ, -UR12 ;  /* 0x8000000cff147e24 */ /* 0x001fe2000f8e02ff */
[----:B------:R-:W-:Y:S01]  /*0c10*/  UIADD3 UR8, UPT, UPT, UR8, 0x4, URZ ;  /* 0x0000000408087890 */ /* 0x000fe2000fffe0ff */
[----:B------:R-:W-:Y:S01]  /*0c20*/  VIADD R30, R30, 0x8 ;  /* 0x000000081e1e7836 */ /* 0x000fe20000000000 */
[----:B------:R-:W-:Y:S01]  /*0c30*/  UISETP.NE.AND UP3, UPT, UR9, URZ, UPT ;  /* 0x000000ff0900728c */ /* 0x000fe2000bf65270 */
[C---:B------:R-:W-:Y:S01]  /*0c40*/  IMAD R32, R20.reuse, 0x4, R32 ;  /* 0x0000000414207824 */ /* 0x040fe200078e0220 */
[C---:B------:R-:W-:Y:S01]  /*0c50*/  LEA R31, R20.reuse, R31, 0x2 ;  /* 0x0000001f141f7211 */ /* 0x040fe200078e10ff */
[----:B------:R-:W-:-:S02]  /*0c60*/  IMAD R29, R20, 0x4, R29 ;  /* 0x00000004141d7824 */ /* 0x000fc400078e021d */
[----:B------:R-:W-:-:S04]  /*0c70*/  IMAD R28, R20, 0x4, R28 ;  /* 0x00000004141c7824 */ /* 0x000fc800078e021c */
[----:B-1----:R-:W-:Y:S05]  /*0c80*/  BRA.U UP3, `(.L_x_1) ;  /* 0xfffffff903dc7547 */ /* 0x002fea000b83ffff */
.L_x_0:
[----:B------:R-:W-:Y:S05]  /*0c90*/  BRA.U !UP2, `(.L_x_2) ;  /* 0x000000010a987547 */ /* 0x000fea000b800000 */
[----:B------:R-:W-:Y:S01]  /*0ca0*/  IADD3 R19, PT, PT, RZ, -UR8, RZ ;  /* 0x80000008ff137c10 */ /* 0x000fe2000fffe0ff */
[----:B------:R-:W0:Y:S04]  /*0cb0*/  LDCU.128 UR16, c[0x0][0x390] ;  /* 0x00007200ff1077ac */ /* 0x000e280008000c00 */
[----:B------:R-:W-:-:S05]  /*0cc0*/  IMAD R19, R19, UR12, R2 ;  /* 0x0000000c13137c24 */ /* 0x000fca000f8e0202 */
[----:B------:R-:W-:-:S04]  /*0cd0*/  I2FP.F32.S32 R19, R19 ;  /* 0x0000001300137245 */ /* 0x000fc80000201400 */
[----:B------:R-:W1:Y:S02]  /*0ce0*/  F2I.S64 R20, |R19| ;  /* 0x4000001300147311 */ /* 0x000e640000201900 */
[----:B-1----:R-:W-:-:S05]  /*0cf0*/  IADD3 R20, P0, PT, R20, R18, RZ ;  /* 0x0000001214147210 */ /* 0x002fca0007f1e0ff */
[----:B------:R-:W-:Y:S01]  /*0d00*/  IMAD.X R21, R21, 0x1, R15, P0 ;  /* 0x0000000115157824 */ /* 0x000fe200000e060f */
[----:B0-----:R-:W-:-:S04]  /*0d10*/  LEA R22, P0, R20, UR16, 0x2 ;  /* 0x0000001014167c11 */ /* 0x001fc8000f8010ff */
[----:B------:R-:W-:-:S05]  /*0d20*/  LEA.HI.X R23, R20, UR17, R21, 0x2, P0 ;  /* 0x0000001114177c11 */ /* 0x000fca00080f1415 */
[----:B------:R-:W2:Y:S01]  /*0d30*/  LDG.E R22, desc[UR14][R22.64] ;  /* 0x0000000e16167981 */ /* 0x000ea2000c1e1900 */
[----:B------:R-:W-:Y:S02]  /*0d40*/  UIMAD UR9, UR8, UR12, UR12 ;  /* 0x0000000c080972a4 */ /* 0x000fe4000f8e020c */
[----:B------:R-:W-:-:S04]  /*0d50*/  VIADD R19, R0, UR8 ;  /* 0x0000000800137c36 */ /* 0x000fc80008000000 */
[----:B------:R-:W-:Y:S01]  /*0d60*/  VIADD R20, R2, -UR9 ;  /* 0x8000000902147c36 */ /* 0x000fe20008000000 */
[----:B------:R-:W-:-:S04]  /*0d70*/  SHF.L.U32 R24, R19, 0x1, RZ ;  /* 0x0000000113187819 */ /* 0x000fc800000006ff */
[----:B------:R-:W-:Y:S01]  /*0d80*/  I2FP.F32.S32 R25, R20 ;  /* 0x0000001400197245 */ /* 0x000fe20000201400 */
[----:B------:R-:W-:-:S03]  /*0d90*/  VIADD R19, R24, 0xfffffffe ;  /* 0xfffffffe18137836 */ /* 0x000fc60000000000 */
[----:B------:R-:W0:Y:S02]  /*0da0*/  F2I.S64 R20, |R25| ;  /* 0x4000001900147311 */ /* 0x000e240000201900 */
[----:B------:R-:W-:-:S04]  /*0db0*/  IADD3 R27, P0, PT, R19, R13, RZ ;  /* 0x0000000d131b7210 */ /* 0x000fc80007f1e0ff */
[----:B------:R-:W-:Y:S02]  /*0dc0*/  LEA.HI.X.SX32 R28, R19, R14, 0x1, P0 ;  /* 0x0000000e131c7211 */ /* 0x000fe400000f0eff */
[----:B0-----:R-:W-:Y:S02]  /*0dd0*/  IADD3 R26, P1, PT, R20, R18, RZ ;  /* 0x00000012141a7210 */ /* 0x001fe40007f3e0ff */
[----:B------:R-:W-:-:S03]  /*0de0*/  LEA R18, P0, R27, UR18, 0x2 ;  /* 0x000000121b127c11 */ /* 0x000fc6000f8010ff */
[----:B------:R-:W-:Y:S01]  /*0df0*/  IMAD.X R15, R21, 0x1, R15, P1 ;  /* 0x00000001150f7824 */ /* 0x000fe200008e060f */
[C---:B------:R-:W-:Y:S02]  /*0e00*/  LEA R20, P1, R26.reuse, UR16, 0x2 ;  /* 0x000000101a147c11 */ /* 0x040fe4000f8210ff */
[----:B------:R-:W-:Y:S02]  /*0e10*/  LEA.HI.X R19, R27, UR19, R28, 0x2, P0 ;  /* 0x000000131b137c11 */ /* 0x000fe400080f141c */
[----:B------:R-:W-:Y:S01]  /*0e20*/  LEA.HI.X R21, R26, UR17, R15, 0x2, P1 ;  /* 0x000000111a157c11 */ /* 0x000fe200088f140f */
[-C--:B--2---:R-:W-:Y:S01]  /*0e30*/  FMUL R23, R3, R22.reuse ;  /* 0x0000001603177220 */ /* 0x084fe20000400000 */
[----:B------:R-:W-:-:S04]  /*0e40*/  FMUL R25, R4, R22 ;  /* 0x0000001604197220 */ /* 0x000fc80000400000 */
[----:B------:R0:W-:Y:S04]  /*0e50*/  REDG.E.ADD.F32.FTZ.RN.STRONG.GPU desc[UR14][R18.64], R23 ;  /* 0x00000017120079a6 */ /* 0x0001e8000c12f30e */
[----:B------:R0:W-:Y:S04]  /*0e60*/  REDG.E.ADD.F32.FTZ.RN.STRONG.GPU desc[UR14][R18.64+0x4], R25 ;  /* 0x00000419120079a6 */ /* 0x0001e8000c12f30e */
[----:B------:R-:W2:Y:S01]  /*0e70*/  LDG.E R20, desc[UR14][R20.64] ;  /* 0x0000000e14147981 */ /* 0x000ea2000c1e1900 */
[----:B------:R-:W-:-:S04]  /*0e80*/  IADD3 R13, P0, PT, R24, R13, RZ ;  /* 0x0000000d180d7210 */ /* 0x000fc80007f1e0ff */
[----:B------:R-:W-:Y:S02]  /*0e90*/  LEA.HI.X.SX32 R24, R24, R14, 0x1, P0 ;  /* 0x0000000e18187211 */ /* 0x000fe400000f0eff */
[----:B------:R-:W-:-:S04]  /*0ea0*/  LEA R14, P0, R13, UR18, 0x2 ;  /* 0x000000120d0e7c11 */ /* 0x000fc8000f8010ff */
[----:B------:R-:W-:Y:S01]  /*0eb0*/  LEA.HI.X R15, R13, UR19, R24, 0x2, P0 ;  /* 0x000000130d0f7c11 */ /* 0x000fe200080f1418 */
[-C--:B--2---:R-:W-:Y:S01]  /*0ec0*/  FMUL R13, R3, R20.reuse ;  /* 0x00000014030d7220 */ /* 0x084fe20000400000 */
[----:B------:R-:W-:-:S04]  /*0ed0*/  FMUL R27, R4, R20 ;  /* 0x00000014041b7220 */ /* 0x000fc80000400000 */
[----:B------:R0:W-:Y:S04]  /*0ee0*/  REDG.E.ADD.F32.FTZ.RN.STRONG.GPU desc[UR14][R14.64], R13 ;  /* 0x0000000d0e0079a6 */ /* 0x0001e8000c12f30e */
[----:B------:R0:W-:Y:S02]  /*0ef0*/  REDG.E.ADD.F32.FTZ.RN.STRONG.GPU desc[UR14][R14.64+0x4], R27 ;  /* 0x0000041b0e0079a6 */ /* 0x0001e4000c12f30e */
.L_x_2:
[----:B------:R-:W-:Y:S05]  /*0f00*/  BRA.U UP1, `(.L_x_3) ;  /* 0xfffffff501a07547 */ /* 0x000fea000b83ffff */
[----:B------:R-:W-:Y:S05]  /*0f10*/  BRA.U UP0, `(.L_x_4) ;  /* 0xfffffff5005c7547 */ /* 0x000fea000b83ffff */
[----:B------:R-:W-:Y:S05]  /*0f20*/  EXIT ;  /* 0x000000000000794d */ /* 0x000fea0003800000 */
.L_x_5:
[----:B------:R-:W-:-:S00]  /*0f30*/  BRA `(.L_x_5) ;  /* 0xfffffffc00fc7947 */ /* 0x000fc0000383ffff */
[----:B------:R-:W-:-:S00]  /*0f40*/  NOP ;  /* 0x0000000000007918 */ /* 0x000fc00000000000 */
        /* <DEDUP_REMOVED lines=11> */
.L_x_6:


//--------------------- .nv.shared.reserved.0     --------------------------
	.section	.nv.shared.reserved.0,"aw",@nobits
	.weak		__nv_reservedSMEM_offset_0_alias
	.size		__nv_reservedSMEM_offset_0_alias, 0, 64
	.other		__nv_reservedSMEM_offset_0_alias,@"STO_CUDA_RESERVED_SHARED STV_DEFAULT"
__nv_reservedSMEM_offset_0_alias:
	.zero		0
	.zero		64


//--------------------- .nv.constant0._Z6Conv3DPfS_S_S_iiiiii --------------------------
	.section	.nv.constant0._Z6Conv3DPfS_S_S_iiiiii,"a",@progbits
	.sectionflags	@""
	.align	4
.nv.constant0._Z6Conv3DPfS_S_S_iiiiii:
	.zero		952


//--------------------- SYMBOLS --------------------------

	.type		.nv.reservedSmem.offset0,@object
	.size		.nv.reservedSmem.offset0,0x4
